//
// Generated by NVIDIA NVVM Compiler
//
// Compiler Build ID: CL-36424714
// Cuda compilation tools, release 13.0, V13.0.88
// Based on NVVM 20.0.0
//

.version 9.0
.target sm_100
.address_size 64

	// .globl	_Z8f_addmatPfS_S_ii

.visible .entry _Z8f_addmatPfS_S_ii(
	.param .u64 .ptr .align 1 _Z8f_addmatPfS_S_ii_param_0,
	.param .u64 .ptr .align 1 _Z8f_addmatPfS_S_ii_param_1,
	.param .u64 .ptr .align 1 _Z8f_addmatPfS_S_ii_param_2,
	.param .u32 _Z8f_addmatPfS_S_ii_param_3,
	.param .u32 _Z8f_addmatPfS_S_ii_param_4
)
{
	.reg .pred 	%p<4>;
	.reg .b32 	%r<14>;
	.reg .b32 	%f<4>;
	.reg .b64 	%rd<11>;

	ld.param.u64 	%rd1, [_Z8f_addmatPfS_S_ii_param_0];
	ld.param.u64 	%rd2, [_Z8f_addmatPfS_S_ii_param_1];
	ld.param.u64 	%rd3, [_Z8f_addmatPfS_S_ii_param_2];
	ld.param.u32 	%r2, [_Z8f_addmatPfS_S_ii_param_3];
	ld.param.u32 	%r3, [_Z8f_addmatPfS_S_ii_param_4];
	mov.u32 	%r5, %tid.x;
	mov.u32 	%r6, %ctaid.x;
	mov.u32 	%r7, %ntid.x;
	mad.lo.s32 	%r8, %r6, %r7, %r5;
	mov.u32 	%r9, %tid.y;
	mov.u32 	%r10, %ctaid.y;
	mov.u32 	%r11, %ntid.y;
	mad.lo.s32 	%r12, %r10, %r11, %r9;
	mad.lo.s32 	%r1, %r3, %r12, %r8;
	setp.ge.s32 	%p1, %r8, %r2;
	setp.ge.s32 	%p2, %r12, %r3;
	or.pred  	%p3, %p1, %p2;
	@%p3 bra 	$L__BB0_2;
	cvta.to.global.u64 	%rd4, %rd1;
	cvta.to.global.u64 	%rd5, %rd2;
	cvta.to.global.u64 	%rd6, %rd3;
	mul.wide.s32 	%rd7, %r1, 4;
	add.s64 	%rd8, %rd4, %rd7;
	ld.global.f32 	%f1, [%rd8];
	add.s64 	%rd9, %rd5, %rd7;
	ld.global.f32 	%f2, [%rd9];
	add.f32 	%f3, %f1, %f2;
	add.s64 	%rd10, %rd6, %rd7;
	st.global.f32 	[%rd10], %f3;
$L__BB0_2:
	ret;

}


// ===== COMPILED SASS (sm_100) =====

	.target	sm_100

	.elftype	@"ET_EXEC"


//--------------------- .note.nv.tkinfo           --------------------------
	.section	.note.nv.tkinfo,"",@"SHT_NOTE"
	.sectionflags	@"SHF_NOTE_NV_TKINFO"
	.tkinfo
        /*0018*/ 	.word	0x00000002
        /*0030*/ 	.string	""
        /*0030*/ 	.string	"ptxas"
        /*0030*/ 	.string	"Cuda compilation tools, release 13.0, V13.0.88"
        /*0030*/ 	.string	"Build cuda_13.0.r13.0/compiler.36424714_0"
        /*0030*/ 	.string	"-arch sm_100 -m 64 "



//--------------------- .note.nv.cuinfo           --------------------------
	.section	.note.nv.cuinfo,"",@"SHT_NOTE"
	.sectionflags	@"SHF_NOTE_NV_CUINFO"
        /*0018*/ 	.short	0x0002
        /*001a*/ 	.short	0x0064
        /*001c*/ 	.short	0x0082
	.zero		2


//--------------------- .nv.info                  --------------------------
	.section	.nv.info,"",@"SHT_CUDA_INFO"
	.align	4


	//----- nvinfo : EIATTR_REGCOUNT
	.align		4
        /*0000*/ 	.byte	0x04, 0x2f
        /*0002*/ 	.short	(.L_1 - .L_0)
	.align		4
.L_0:
        /*0004*/ 	.word	index@(_Z8f_addmatPfS_S_ii)
        /*0008*/ 	.word	0x0000000c


	//----- nvinfo : EIATTR_FRAME_SIZE
	.align		4
.L_1:
        /*000c*/ 	.byte	0x04, 0x11
        /*000e*/ 	.short	(.L_3 - .L_2)
	.align		4
.L_2:
        /*0010*/ 	.word	index@(_Z8f_addmatPfS_S_ii)
        /*0014*/ 	.word	0x00000000


	//----- nvinfo : EIATTR_MIN_STACK_SIZE
	.align		4
.L_3:
        /*0018*/ 	.byte	0x04, 0x12
        /*001a*/ 	.short	(.L_5 - .L_4)
	.align		4
.L_4:
        /*001c*/ 	.word	index@(_Z8f_addmatPfS_S_ii)
        /*0020*/ 	.word	0x00000000
.L_5:


//--------------------- .nv.compat                --------------------------
	.section	.nv.compat,"",@"SHT_CUDA_COMPAT_INFO"
	.align	4
        /*0000*/ 	.byte	0x02, 0x09, 0x00, 0x00, 0x02, 0x02, 0x01, 0x00, 0x02, 0x05, 0x05, 0x00, 0x03, 0x07, 0x01, 0x01
        /*0010*/ 	.byte	0x02, 0x03, 0x00, 0x00, 0x02, 0x06, 0x01, 0x00, 0x04, 0x0b, 0x08, 0x00, 0x09, 0x00, 0x00, 0x00
        /*0020*/ 	.byte	0x00, 0x00, 0x00, 0x00


//--------------------- .nv.info._Z8f_addmatPfS_S_ii --------------------------
	.section	.nv.info._Z8f_addmatPfS_S_ii,"",@"SHT_CUDA_INFO"
	.sectionflags	@""
	.align	4


	//----- nvinfo : EIATTR_CUDA_API_VERSION
	.align		4
        /*0000*/ 	.byte	0x04, 0x37
        /*0002*/ 	.short	(.L_7 - .L_6)
.L_6:
        /*0004*/ 	.word	0x00000082


	//----- nvinfo : EIATTR_KPARAM_INFO
	.align		4
.L_7:
        /*0008*/ 	.byte	0x04, 0x17
        /*000a*/ 	.short	(.L_9 - .L_8)
.L_8:
        /*000c*/ 	.word	0x00000000
        /*0010*/ 	.short	0x0004
        /*0012*/ 	.short	0x001c
        /*0014*/ 	.byte	0x00, 0xf0, 0x11, 0x00


	//----- nvinfo : EIATTR_KPARAM_INFO
	.align		4
.L_9:
        /*0018*/ 	.byte	0x04, 0x17
        /*001a*/ 	.short	(.L_11 - .L_10)
.L_10:
        /*001c*/ 	.word	0x00000000
        /*0020*/ 	.short	0x0003
        /*0022*/ 	.short	0x0018
        /*0024*/ 	.byte	0x00, 0xf0, 0x11, 0x00


	//----- nvinfo : EIATTR_KPARAM_INFO
	.align		4
.L_11:
        /*0028*/ 	.byte	0x04, 0x17
        /*002a*/ 	.short	(.L_13 - .L_12)
.L_12:
        /*002c*/ 	.word	0x00000000
        /*0030*/ 	.short	0x0002
        /*0032*/ 	.short	0x0010
        /*0034*/ 	.byte	0x00, 0xf5, 0x21, 0x00


	//----- nvinfo : EIATTR_KPARAM_INFO
	.align		4
.L_13:
        /*0038*/ 	.byte	0x04, 0x17
        /*003a*/ 	.short	(.L_15 - .L_14)
.L_14:
        /*003c*/ 	.word	0x00000000
        /*0040*/ 	.short	0x0001
        /*0042*/ 	.short	0x0008
        /*0044*/ 	.byte	0x00, 0xf5, 0x21, 0x00


	//----- nvinfo : EIATTR_KPARAM_INFO
	.align		4
.L_15:
        /*0048*/ 	.byte	0x04, 0x17
        /*004a*/ 	.short	(.L_17 - .L_16)
.L_16:
        /*004c*/ 	.word	0x00000000
        /*0050*/ 	.short	0x0000
        /*0052*/ 	.short	0x0000
        /*0054*/ 	.byte	0x00, 0xf5, 0x21, 0x00


	//----- nvinfo : EIATTR_SPARSE_MMA_MASK
	.align		4
.L_17:
        /*0058*/ 	.byte	0x03, 0x50
        /*005a*/ 	.short	0x0000


	//----- nvinfo : EIATTR_MAXREG_COUNT
	.align		4
        /*005c*/ 	.byte	0x03, 0x1b
        /*005e*/ 	.short	0x00ff


	//----- nvinfo : EIATTR_MERCURY_ISA_VERSION
	.align		4
        /*0060*/ 	.byte	0x03, 0x5f
        /*0062*/ 	.short	0x0101


	//----- nvinfo : EIATTR_VRC_CTA_INIT_COUNT
	.align		4
        /*0064*/ 	.byte	0x02, 0x4a
	.zero		1
	.zero		1


	//----- nvinfo : EIATTR_EXIT_INSTR_OFFSETS
	.align		4
        /*0068*/ 	.byte	0x04, 0x1c
        /*006a*/ 	.short	(.L_19 - .L_18)


	//   ....[0]....
.L_18:
        /*006c*/ 	.word	0x000000d0


	//   ....[1]....
        /*0070*/ 	.word	0x00000190


	//----- nvinfo : EIATTR_CBANK_PARAM_SIZE
	.align		4
.L_19:
        /*0074*/ 	.byte	0x03, 0x19
        /*0076*/ 	.short	0x0020


	//----- nvinfo : EIATTR_PARAM_CBANK
	.align		4
        /*0078*/ 	.byte	0x04, 0x0a
        /*007a*/ 	.short	(.L_21 - .L_20)
	.align		4
.L_20:
        /*007c*/ 	.word	index@(.nv.constant0._Z8f_addmatPfS_S_ii)
        /*0080*/ 	.short	0x0380
        /*0082*/ 	.short	0x0020


	//----- nvinfo : EIATTR_SW_WAR
	.align		4
.L_21:
        /*0084*/ 	.byte	0x04, 0x36
        /*0086*/ 	.short	(.L_23 - .L_22)
.L_22:
        /*0088*/ 	.word	0x00000008
.L_23:


//--------------------- .nv.callgraph             --------------------------
	.section	.nv.callgraph,"",@"SHT_CUDA_CALLGRAPH"
	.align	4
	.sectionentsize	8
	.align		4
        /*0000*/ 	.word	0x00000000
	.align		4
        /*0004*/ 	.word	0xffffffff
	.align		4
        /*0008*/ 	.word	0x00000000
	.align		4
        /*000c*/ 	.word	0xfffffffe
	.align		4
        /*0010*/ 	.word	0x00000000
	.align		4
        /*0014*/ 	.word	0xfffffffd
	.align		4
        /*0018*/ 	.word	0x00000000
	.align		4
        /*001c*/ 	.word	0xfffffffc


//--------------------- .text._Z8f_addmatPfS_S_ii --------------------------
	.section	.text._Z8f_addmatPfS_S_ii,"ax",@progbits
	.align	128
        .global         _Z8f_addmatPfS_S_ii
        .type           _Z8f_addmatPfS_S_ii,@function
        .size           _Z8f_addmatPfS_S_ii,(.L_x_1 - _Z8f_addmatPfS_S_ii)
        .other          _Z8f_addmatPfS_S_ii,@"STO_CUDA_ENTRY STV_DEFAULT"
_Z8f_addmatPfS_S_ii:
.text._Z8f_addmatPfS_S_ii:
[----:B------:R-:W-:Y:S01]  /*0000*/  LDC R1, c[0x0][0x37c] ;  /* 0x0000df00ff017b82 */ /* 0x000fe20000000800 */
[----:B------:R-:W0:Y:S07]  /*0010*/  S2R R3, SR_TID.Y ;  /* 0x0000000000037919 */ /* 0x000e2e0000002200 */
[----:B------:R-:W1:Y:S01]  /*0020*/  LDC R5, c[0x0][0x360] ;  /* 0x0000d800ff057b82 */ /* 0x000e620000000800 */
[----:B------:R-:W2:Y:S01]  /*0030*/  LDCU.64 UR6, c[0x0][0x398] ;  /* 0x00007300ff0677ac */ /* 0x000ea20008000a00 */
[----:B------:R-:W1:Y:S06]  /*0040*/  S2R R0, SR_TID.X ;  /* 0x0000000000007919 */ /* 0x000e6c0000002100 */
[----:B------:R-:W0:Y:S08]  /*0050*/  S2UR UR5, SR_CTAID.Y ;  /* 0x00000000000579c3 */ /* 0x000e300000002600 */
[----:B------:R-:W0:Y:S08]  /*0060*/  LDC R2, c[0x0][0x364] ;  /* 0x0000d900ff027b82 */ /* 0x000e300000000800 */
[----:B------:R-:W1:Y:S01]  /*0070*/  S2UR UR4, SR_CTAID.X ;  /* 0x00000000000479c3 */ /* 0x000e620000002500 */
[----:B0-----:R-:W-:-:S05]  /*0080*/  IMAD R3, R2, UR5, R3 ;  /* 0x0000000502037c24 */ /* 0x001fca000f8e0203 */
[----:B--2---:R-:W-:Y:S01]  /*0090*/  ISETP.GE.AND P0, PT, R3, UR7, PT ;  /* 0x0000000703007c0c */ /* 0x004fe2000bf06270 */
[----:B-1----:R-:W-:-:S04]  /*00a0*/  IMAD R0, R5, UR4, R0 ;  /* 0x0000000405007c24 */ /* 0x002fc8000f8e0200 */
[----:B------:R-:W-:Y:S01]  /*00b0*/  IMAD R9, R3, UR7, R0 ;  /* 0x0000000703097c24 */ /* 0x000fe2000f8e0200 */
[----:B------:R-:W-:-:S13]  /*00c0*/  ISETP.GE.OR P0, PT, R0, UR6, P0 ;  /* 0x0000000600007c0c */ /* 0x000fda0008706670 */
[----:B------:R-:W-:Y:S05]  /*00d0*/  @P0 EXIT ;  /* 0x000000000000094d */ /* 0x000fea0003800000 */
[----:B------:R-:W0:Y:S01]  /*00e0*/  LDC.64 R2, c[0x0][0x380] ;  /* 0x0000e000ff027b82 */ /* 0x000e220000000a00 */
[----:B------:R-:W1:Y:S07]  /*00f0*/  LDCU.64 UR4, c[0x0][0x358] ;  /* 0x00006b00ff0477ac */ /* 0x000e6e0008000a00 */
[----:B------:R-:W2:Y:S08]  /*0100*/  LDC.64 R4, c[0x0][0x388] ;  /* 0x0000e200ff047b82 */ /* 0x000eb00000000a00 */
[----:B------:R-:W3:Y:S01]  /*0110*/  LDC.64 R6, c[0x0][0x390] ;  /* 0x0000e400ff067b82 */ /* 0x000ee20000000a00 */
[----:B0-----:R-:W-:-:S06]  /*0120*/  IMAD.WIDE R2, R9, 0x4, R2 ;  /* 0x0000000409027825 */ /* 0x001fcc00078e0202 */
[----:B-1----:R-:W4:Y:S01]  /*0130*/  LDG.E R2, desc[UR4][R2.64] ;  /* 0x0000000402027981 */ /* 0x002f22000c1e1900 */
[----:B--2---:R-:W-:-:S06]  /*0140*/  IMAD.WIDE R4, R9, 0x4, R4 ;  /* 0x0000000409047825 */ /* 0x004fcc00078e0204 */
[----:B------:R-:W4:Y:S01]  /*0150*/  LDG.E R5, desc[UR4][R4.64] ;  /* 0x0000000404057981 */ /* 0x000f22000c1e1900 */
[----:B---3--:R-:W-:-:S04]  /*0160*/  IMAD.WIDE R6, R9, 0x4, R6 ;  /* 0x0000000409067825 */ /* 0x008fc800078e0206 */
[----:B----4-:R-:W-:-:S05]  /*0170*/  FADD R9, R2, R5 ;  /* 0x0000000502097221 */ /* 0x010fca0000000000 */
[----:B------:R-:W-:Y:S01]  /*0180*/  STG.E desc[UR4][R6.64], R9 ;  /* 0x0000000906007986 */ /* 0x000fe2000c101904 */
[----:B------:R-:W-:Y:S05]  /*0190*/  EXIT ;  /* 0x000000000000794d */ /* 0x000fea0003800000 */
.L_x_0:
[----:B------:R-:W-:-:S00]  /*01a0*/  BRA `(.L_x_0) ;  /* 0xfffffffc00fc7947 */ /* 0x000fc0000383ffff */
[----:B------:R-:W-:-:S00]  /*01b0*/  NOP ;  /* 0x0000000000007918 */ /* 0x000fc00000000000 */
        /* <DEDUP_REMOVED lines=12> */
.L_x_1:


//--------------------- .nv.shared.reserved.0     --------------------------
	.section	.nv.shared.reserved.0,"aw",@nobits
	.weak		__nv_reservedSMEM_offset_0_alias
	.size		__nv_reservedSMEM_offset_0_alias, 0, 64
	.other		__nv_reservedSMEM_offset_0_alias,@"STO_CUDA_RESERVED_SHARED STV_DEFAULT"
__nv_reservedSMEM_offset_0_alias:
	.zero		0
	.zero		64


//--------------------- .nv.constant0._Z8f_addmatPfS_S_ii --------------------------
	.section	.nv.constant0._Z8f_addmatPfS_S_ii,"a",@progbits
	.sectionflags	@""
	.align	4
.nv.constant0._Z8f_addmatPfS_S_ii:
	.zero		928


//--------------------- SYMBOLS --------------------------

	.type		.nv.reservedSmem.offset0,@object
	.size		.nv.reservedSmem.offset0,0x4
